	.headerflags	@"EF_CUDA_TEXMODE_UNIFIED EF_CUDA_64BIT_ADDRESS EF_CUDA_ACCELERATORS EF_CUDA_SM90 EF_CUDA_VIRTUAL_SM(EF_CUDA_SM90)"
	.elftype	@"ET_EXEC"


//--------------------- .nv.info                  --------------------------
	.section	.nv.info,"",@"SHT_CUDA_INFO"
	.align	4


	//----- nvinfo : EIATTR_REGCOUNT
	.align		4
        /*0000*/ 	.byte	0x04, 0x2f
        /*0002*/ 	.short	(.L_1 - .L_0)
	.align		4
.L_0:
        /*0004*/ 	.word	index@(triton_poi_fused_convolution_leaky_relu_1)
        /*0008*/ 	.word	0x0000000c


	//----- nvinfo : EIATTR_MIN_STACK_SIZE
	.align		4
.L_1:
        /*000c*/ 	.byte	0x04, 0x12
        /*000e*/ 	.short	(.L_3 - .L_2)
	.align		4
.L_2:
        /*0010*/ 	.word	index@(triton_poi_fused_convolution_leaky_relu_1)
        /*0014*/ 	.word	0x00000000


	//----- nvinfo : EIATTR_FRAME_SIZE
	.align		4
.L_3:
        /*0018*/ 	.byte	0x04, 0x11
        /*001a*/ 	.short	(.L_5 - .L_4)
	.align		4
.L_4:
        /*001c*/ 	.word	index@(triton_poi_fused_convolution_leaky_relu_1)
        /*0020*/ 	.word	0x00000000


	//----- nvinfo : EIATTR_MIN_STACK_SIZE
	.align		4
.L_5:
        /*0024*/ 	.byte	0x04, 0x12
        /*0026*/ 	.short	(.L_7 - .L_6)
	.align		4
.L_6:
        /*0028*/ 	.word	index@(triton_poi_fused_convolution_leaky_relu_1)
        /*002c*/ 	.word	0x00000000
.L_7:


//--------------------- .nv.info.triton_poi_fused_convolution_leaky_relu_1 --------------------------
	.section	.nv.info.triton_poi_fused_convolution_leaky_relu_1,"",@"SHT_CUDA_INFO"
	.sectionflags	@""
	.align	4


	//----- nvinfo : EIATTR_CUDA_API_VERSION
	.align		4
        /*0000*/ 	.byte	0x04, 0x37
        /*0002*/ 	.short	(.L_9 - .L_8)
.L_8:
        /*0004*/ 	.word	0x0000007c


	//----- nvinfo : EIATTR_KPARAM_INFO
	.align		4
.L_9:
        /*0008*/ 	.byte	0x04, 0x17
        /*000a*/ 	.short	(.L_11 - .L_10)
.L_10:
        /*000c*/ 	.word	0x00000000
        /*0010*/ 	.short	0x0002
        /*0012*/ 	.short	0x0010
        /*0014*/ 	.byte	0x00, 0xf0, 0x11, 0x00


	//----- nvinfo : EIATTR_KPARAM_INFO
	.align		4
.L_11:
        /*0018*/ 	.byte	0x04, 0x17
        /*001a*/ 	.short	(.L_13 - .L_12)
.L_12:
        /*001c*/ 	.word	0x00000000
        /*0020*/ 	.short	0x0001
        /*0022*/ 	.short	0x0008
        /*0024*/ 	.byte	0x00, 0xf4, 0x21, 0x00


	//----- nvinfo : EIATTR_KPARAM_INFO
	.align		4
.L_13:
        /*0028*/ 	.byte	0x04, 0x17
        /*002a*/ 	.short	(.L_15 - .L_14)
.L_14:
        /*002c*/ 	.word	0x00000000
        /*0030*/ 	.short	0x0000
        /*0032*/ 	.short	0x0000
        /*0034*/ 	.byte	0x00, 0xf4, 0x21, 0x00


	//----- nvinfo : EIATTR_SPARSE_MMA_MASK
	.align		4
.L_15:
        /*0038*/ 	.byte	0x03, 0x50
        /*003a*/ 	.short	0x0000


	//----- nvinfo : EIATTR_MAXREG_COUNT
	.align		4
        /*003c*/ 	.byte	0x03, 0x1b
        /*003e*/ 	.short	0x00ff


	//----- nvinfo : EIATTR_EXIT_INSTR_OFFSETS
	.align		4
        /*0040*/ 	.byte	0x04, 0x1c
        /*0042*/ 	.short	(.L_17 - .L_16)


	//   ....[0]....
.L_16:
        /*0044*/ 	.word	0x00000200


	//   ....[1]....
        /*0048*/ 	.word	0x00000220


	//----- nvinfo : EIATTR_REQNTID
	.align		4
.L_17:
        /*004c*/ 	.byte	0x04, 0x10
        /*004e*/ 	.short	(.L_19 - .L_18)
.L_18:
        /*0050*/ 	.word	0x00000080
        /*0054*/ 	.word	0x00000001
        /*0058*/ 	.word	0x00000001


	//----- nvinfo : EIATTR_CBANK_PARAM_SIZE
	.align		4
.L_19:
        /*005c*/ 	.byte	0x03, 0x19
        /*005e*/ 	.short	0x0014


	//----- nvinfo : EIATTR_PARAM_CBANK
	.align		4
        /*0060*/ 	.byte	0x04, 0x0a
        /*0062*/ 	.short	(.L_21 - .L_20)
	.align		4
.L_20:
        /*0064*/ 	.word	index@(.nv.constant0.triton_poi_fused_convolution_leaky_relu_1)
        /*0068*/ 	.short	0x0210
        /*006a*/ 	.short	0x0014


	//----- nvinfo : EIATTR_SW_WAR
	.align		4
.L_21:
        /*006c*/ 	.byte	0x04, 0x36
        /*006e*/ 	.short	(.L_23 - .L_22)
.L_22:
        /*0070*/ 	.word	0x00000008
.L_23:


//--------------------- .nv.callgraph             --------------------------
	.section	.nv.callgraph,"",@"SHT_CUDA_CALLGRAPH"
	.align	4
	.sectionentsize	8
	.align		4
        /*0000*/ 	.word	0x00000000
	.align		4
        /*0004*/ 	.word	0xffffffff
	.align		4
        /*0008*/ 	.word	0x00000000
	.align		4
        /*000c*/ 	.word	0xfffffffe
	.align		4
        /*0010*/ 	.word	0x00000000
	.align		4
        /*0014*/ 	.word	0xfffffffd
	.align		4
        /*0018*/ 	.word	0x00000000
	.align		4
        /*001c*/ 	.word	0xfffffffc


//--------------------- .text.triton_poi_fused_convolution_leaky_relu_1 --------------------------
	.section	.text.triton_poi_fused_convolution_leaky_relu_1,"ax",@progbits
	.align	128
        .global         triton_poi_fused_convolution_leaky_relu_1
        .type           triton_poi_fused_convolution_leaky_relu_1,@function
        .size           triton_poi_fused_convolution_leaky_relu_1,(.L_x_1 - triton_poi_fused_convolution_leaky_relu_1)
        .other          triton_poi_fused_convolution_leaky_relu_1,@"STO_CUDA_ENTRY STV_DEFAULT"
triton_poi_fused_convolution_leaky_relu_1:
.text.triton_poi_fused_convolution_leaky_relu_1:
[----:B------:R-:W0:Y:S02]  /*0000*/  LDC R1, c[0x0][0x28] ;  /* 0x00000a00ff017b82 */ /* 0x000e240000000800 */
[----:B------:R-:W1:Y:S01]  /*0010*/  S2R R0, SR_TID.X ;  /* 0x0000000000007919 */ /* 0x000e620000002100 */
[----:B------:R-:W2:Y:S01]  /*0020*/  LDC.64 R4, c[0x0][0x218] ;  /* 0x00008600ff047b82 */ /* 0x000ea20000000a00 */
[----:B------:R-:W-:Y:S01]  /*0030*/  ULDC.64 UR4, c[0x0][0x208] ;  /* 0x0000820000047ab9 */ /* 0x000fe20000000a00 */
[----:B------:R-:W3:Y:S01]  /*0040*/  S2R R7, SR_CTAID.X ;  /* 0x0000000000077919 */ /* 0x000ee20000002500 */
[----:B-1----:R-:W-:Y:S01]  /*0050*/  IMAD.SHL.U32 R0, R0, 0x2, RZ ;  /* 0x0000000200007824 */ /* 0x002fe200078e00ff */
[----:B---3--:R-:W-:-:S04]  /*0060*/  SHF.R.S32.HI R2, RZ, 0x17, R7 ;  /* 0x00000017ff027819 */ /* 0x008fc80000011407 */
[----:B------:R-:W-:Y:S02]  /*0070*/  LOP3.LUT R0, R0, 0xfe, RZ, 0xc0, !PT ;  /* 0x000000fe00007812 */ /* 0x000fe400078ec0ff */
[----:B------:R-:W-:-:S03]  /*0080*/  SGXT R2, R2, 0x1 ;  /* 0x000000010202781a */ /* 0x000fc60000000200 */
[----:B------:R-:W-:-:S05]  /*0090*/  IMAD R7, R7, 0x100, R0 ;  /* 0x0000010007077824 */ /* 0x000fca00078e0200 */
[----:B------:R-:W-:Y:S02]  /*00a0*/  LEA.HI R0, R2, R7, RZ, 0x4 ;  /* 0x0000000702007211 */ /* 0x000fe400078f20ff */
[----:B------:R-:W1:Y:S01]  /*00b0*/  LDC.64 R2, c[0x0][0x210] ;  /* 0x00008400ff027b82 */ /* 0x000e620000000a00 */
[----:B------:R-:W-:Y:S02]  /*00c0*/  ISETP.GE.AND P2, PT, R7, 0x1800, PT ;  /* 0x000018000700780c */ /* 0x000fe40003f46270 */
[----:B------:R-:W-:-:S05]  /*00d0*/  SHF.R.S32.HI R0, RZ, 0x4, R0 ;  /* 0x00000004ff007819 */ /* 0x000fca0000011400 */
[----:B------:R-:W-:-:S05]  /*00e0*/  IMAD.HI R6, R0, 0x2aaaaaab, RZ ;  /* 0x2aaaaaab00067827 */ /* 0x000fca00078e02ff */
[----:B------:R-:W-:-:S04]  /*00f0*/  SHF.R.U32.HI R9, RZ, 0x1f, R6 ;  /* 0x0000001fff097819 */ /* 0x000fc80000011606 */
[----:B------:R-:W-:-:S05]  /*0100*/  LEA.HI R9, R6, R9, RZ, 0x1c ;  /* 0x0000000906097211 */ /* 0x000fca00078fe0ff */
[----:B------:R-:W-:Y:S02]  /*0110*/  IMAD R9, R9, -0x60, R0 ;  /* 0xffffffa009097824 */ /* 0x000fe400078e0200 */
[----:B-1----:R-:W-:Y:S01]  /*0120*/  IMAD.WIDE R2, R7, 0x4, R2 ;  /* 0x0000000407027825 */ /* 0x002fe200078e0202 */
[----:B------:R-:W-:-:S03]  /*0130*/  CS2R R6, SRZ ;  /* 0x0000000000067805 */ /* 0x000fc6000001ff00 */
[----:B--2---:R-:W-:Y:S01]  /*0140*/  IMAD.WIDE R4, R9, 0x4, R4 ;  /* 0x0000000409047825 */ /* 0x004fe200078e0204 */
[----:B------:R-:W-:Y:S02]  /*0150*/  HFMA2.MMA R9, -RZ, RZ, 0, 0 ;  /* 0x00000000ff097435 */ /* 0x000fe400000001ff */
[----:B------:R-:W2:Y:S01]  /*0160*/  @!P2 LDG.E.64 R6, desc[UR4][R2.64] ;  /* 0x000000040206a981 */ /* 0x000ea2000c1e1b00 */
[----:B------:R-:W-:-:S06]  /*0170*/  IMAD.MOV.U32 R0, RZ, RZ, RZ ;  /* 0x000000ffff007224 */ /* 0x000fcc00078e00ff */
[----:B------:R-:W2:Y:S04]  /*0180*/  @!P2 LDG.E.EL R0, desc[UR4][R4.64] ;  /* 0x000000040400a981 */ /* 0x000ea8000c2e1900 */
[----:B------:R-:W3:Y:S01]  /*0190*/  @!P2 LDG.E.EL R9, desc[UR4][R4.64] ;  /* 0x000000040409a981 */ /* 0x000ee2000c2e1900 */
[----:B--2---:R-:W-:Y:S02]  /*01a0*/  FSETP.GT.AND P1, PT, R7, -R0, PT ;  /* 0x800000000700720b */ /* 0x004fe40003f24000 */
[----:B---3--:R-:W-:Y:S01]  /*01b0*/  FSETP.GT.AND P0, PT, R6, -R9, PT ;  /* 0x800000090600720b */ /* 0x008fe20003f04000 */
[----:B------:R-:W-:Y:S01]  /*01c0*/  FADD R6, R9, R6 ;  /* 0x0000000609067221 */ /* 0x000fe20000000000 */
[----:B------:R-:W-:-:S09]  /*01d0*/  FADD R7, R0, R7 ;  /* 0x0000000700077221 */ /* 0x000fd20000000000 */
[----:B------:R-:W-:Y:S02]  /*01e0*/  @!P1 FMUL R7, R7, 0.10000000149011611938 ;  /* 0x3dcccccd07079820 */ /* 0x000fe40000400000 */
[----:B------:R-:W-:Y:S01]  /*01f0*/  @!P0 FMUL R6, R6, 0.10000000149011611938 ;  /* 0x3dcccccd06068820 */ /* 0x000fe20000400000 */
[----:B------:R-:W-:Y:S06]  /*0200*/  @P2 EXIT ;  /* 0x000000000000294d */ /* 0x000fec0003800000 */
[----:B------:R-:W-:Y:S01]  /*0210*/  STG.E.64 desc[UR4][R2.64], R6 ;  /* 0x0000000602007986 */ /* 0x000fe2000c101b04 */
[----:B------:R-:W-:Y:S05]  /*0220*/  EXIT ;  /* 0x000000000000794d */ /* 0x000fea0003800000 */
.L_x_0:
[----:B------:R-:W-:-:S00]  /*0230*/  BRA `(.L_x_0) ;  /* 0xfffffffc00fc7947 */ /* 0x000fc0000383ffff */
[----:B------:R-:W-:-:S00]  /*0240*/  NOP ;  /* 0x0000000000007918 */ /* 0x000fc00000000000 */
        /* <DEDUP_REMOVED lines=11> */
.L_x_1:


//--------------------- .nv.constant0.triton_poi_fused_convolution_leaky_relu_1 --------------------------
	.section	.nv.constant0.triton_poi_fused_convolution_leaky_relu_1,"a",@progbits
	.sectionflags	@""
	.align	4
.nv.constant0.triton_poi_fused_convolution_leaky_relu_1:
	.zero		548
